//
// Generated by NVIDIA NVVM Compiler
//
// Compiler Build ID: CL-36424714
// Cuda compilation tools, release 13.0, V13.0.88
// Based on NVVM 20.0.0
//

.version 9.0
.target sm_100
.address_size 64


.entry _Z12sumOfSquaresPiS_(
	.param .u64 .ptr .align 1 _Z12sumOfSquaresPiS__param_0,
	.param .u64 .ptr .align 1 _Z12sumOfSquaresPiS__param_1
)
{
	.reg .pred 	%p<10>;
	.reg .b32 	%r<115>;
	.reg .b64 	%rd<24>;

	ld.param.u64 	%rd9, [_Z12sumOfSquaresPiS__param_0];
	ld.param.u64 	%rd8, [_Z12sumOfSquaresPiS__param_1];
	cvta.to.global.u64 	%rd1, %rd9;
	mov.u32 	%r1, %tid.x;
	mov.u32 	%r2, %ctaid.x;
	shl.b32 	%r35, %r2, 8;
	add.s32 	%r3, %r35, %r1;
	setp.gt.u32 	%p1, %r3, 1048575;
	mov.b32 	%r114, 0;
	@%p1 bra 	$L__BB0_13;
	max.u32 	%r38, %r3, 1040384;
	sub.s32 	%r39, %r38, %r3;
	add.s32 	%r40, %r39, 8191;
	shr.u32 	%r41, %r40, 13;
	add.s32 	%r4, %r41, 1;
	and.b32  	%r5, %r4, 15;
	setp.lt.u32 	%p2, %r40, 122880;
	mov.b32 	%r114, 0;
	mov.u32 	%r104, %r3;
	@%p2 bra 	$L__BB0_4;
	and.b32  	%r43, %r4, 1048560;
	neg.s32 	%r100, %r43;
	mul.wide.u32 	%rd10, %r2, 1024;
	mul.wide.u32 	%rd11, %r1, 4;
	add.s64 	%rd12, %rd10, %rd11;
	add.s64 	%rd13, %rd12, %rd1;
	add.s64 	%rd22, %rd13, 262144;
	mov.b32 	%r114, 0;
	mov.u32 	%r104, %r3;
$L__BB0_3:
	.pragma "nounroll";
	ld.global.u32 	%r44, [%rd22+-262144];
	mad.lo.s32 	%r45, %r44, %r44, %r114;
	ld.global.u32 	%r46, [%rd22+-229376];
	mad.lo.s32 	%r47, %r46, %r46, %r45;
	ld.global.u32 	%r48, [%rd22+-196608];
	mad.lo.s32 	%r49, %r48, %r48, %r47;
	ld.global.u32 	%r50, [%rd22+-163840];
	mad.lo.s32 	%r51, %r50, %r50, %r49;
	ld.global.u32 	%r52, [%rd22+-131072];
	mad.lo.s32 	%r53, %r52, %r52, %r51;
	ld.global.u32 	%r54, [%rd22+-98304];
	mad.lo.s32 	%r55, %r54, %r54, %r53;
	ld.global.u32 	%r56, [%rd22+-65536];
	mad.lo.s32 	%r57, %r56, %r56, %r55;
	ld.global.u32 	%r58, [%rd22+-32768];
	mad.lo.s32 	%r59, %r58, %r58, %r57;
	ld.global.u32 	%r60, [%rd22];
	mad.lo.s32 	%r61, %r60, %r60, %r59;
	ld.global.u32 	%r62, [%rd22+32768];
	mad.lo.s32 	%r63, %r62, %r62, %r61;
	ld.global.u32 	%r64, [%rd22+65536];
	mad.lo.s32 	%r65, %r64, %r64, %r63;
	ld.global.u32 	%r66, [%rd22+98304];
	mad.lo.s32 	%r67, %r66, %r66, %r65;
	ld.global.u32 	%r68, [%rd22+131072];
	mad.lo.s32 	%r69, %r68, %r68, %r67;
	ld.global.u32 	%r70, [%rd22+163840];
	mad.lo.s32 	%r71, %r70, %r70, %r69;
	ld.global.u32 	%r72, [%rd22+196608];
	mad.lo.s32 	%r73, %r72, %r72, %r71;
	ld.global.u32 	%r74, [%rd22+229376];
	mad.lo.s32 	%r114, %r74, %r74, %r73;
	add.s32 	%r104, %r104, 131072;
	add.s32 	%r100, %r100, 16;
	add.s64 	%rd22, %rd22, 524288;
	setp.ne.s32 	%p3, %r100, 0;
	@%p3 bra 	$L__BB0_3;
$L__BB0_4:
	setp.eq.s32 	%p4, %r5, 0;
	@%p4 bra 	$L__BB0_13;
	and.b32  	%r16, %r4, 7;
	setp.lt.u32 	%p5, %r5, 8;
	@%p5 bra 	$L__BB0_7;
	mul.wide.u32 	%rd14, %r104, 4;
	add.s64 	%rd15, %rd1, %rd14;
	ld.global.u32 	%r76, [%rd15];
	mad.lo.s32 	%r77, %r76, %r76, %r114;
	ld.global.u32 	%r78, [%rd15+32768];
	mad.lo.s32 	%r79, %r78, %r78, %r77;
	ld.global.u32 	%r80, [%rd15+65536];
	mad.lo.s32 	%r81, %r80, %r80, %r79;
	ld.global.u32 	%r82, [%rd15+98304];
	mad.lo.s32 	%r83, %r82, %r82, %r81;
	ld.global.u32 	%r84, [%rd15+131072];
	mad.lo.s32 	%r85, %r84, %r84, %r83;
	ld.global.u32 	%r86, [%rd15+163840];
	mad.lo.s32 	%r87, %r86, %r86, %r85;
	ld.global.u32 	%r88, [%rd15+196608];
	mad.lo.s32 	%r89, %r88, %r88, %r87;
	ld.global.u32 	%r90, [%rd15+229376];
	mad.lo.s32 	%r114, %r90, %r90, %r89;
	add.s32 	%r104, %r104, 65536;
$L__BB0_7:
	setp.eq.s32 	%p6, %r16, 0;
	@%p6 bra 	$L__BB0_13;
	and.b32  	%r22, %r4, 3;
	setp.lt.u32 	%p7, %r16, 4;
	@%p7 bra 	$L__BB0_10;
	mul.wide.u32 	%rd16, %r104, 4;
	add.s64 	%rd17, %rd1, %rd16;
	ld.global.u32 	%r92, [%rd17];
	mad.lo.s32 	%r93, %r92, %r92, %r114;
	ld.global.u32 	%r94, [%rd17+32768];
	mad.lo.s32 	%r95, %r94, %r94, %r93;
	ld.global.u32 	%r96, [%rd17+65536];
	mad.lo.s32 	%r97, %r96, %r96, %r95;
	ld.global.u32 	%r98, [%rd17+98304];
	mad.lo.s32 	%r114, %r98, %r98, %r97;
	add.s32 	%r104, %r104, 32768;
$L__BB0_10:
	setp.eq.s32 	%p8, %r22, 0;
	@%p8 bra 	$L__BB0_13;
	mul.wide.u32 	%rd18, %r104, 4;
	add.s64 	%rd23, %rd1, %rd18;
	neg.s32 	%r112, %r22;
$L__BB0_12:
	.pragma "nounroll";
	ld.global.u32 	%r99, [%rd23];
	mad.lo.s32 	%r114, %r99, %r99, %r114;
	add.s64 	%rd23, %rd23, 32768;
	add.s32 	%r112, %r112, 1;
	setp.ne.s32 	%p9, %r112, 0;
	@%p9 bra 	$L__BB0_12;
$L__BB0_13:
	cvta.to.global.u64 	%rd19, %rd8;
	mul.wide.u32 	%rd20, %r3, 4;
	add.s64 	%rd21, %rd19, %rd20;
	st.global.u32 	[%rd21], %r114;
	ret;

}


// ===== COMPILED SASS (sm_100) =====

	.target	sm_100

	.elftype	@"ET_EXEC"


//--------------------- .note.nv.tkinfo           --------------------------
	.section	.note.nv.tkinfo,"",@"SHT_NOTE"
	.sectionflags	@"SHF_NOTE_NV_TKINFO"
	.tkinfo
        /*0018*/ 	.word	0x00000002
        /*0030*/ 	.string	""
        /*0030*/ 	.string	"ptxas"
        /*0030*/ 	.string	"Cuda compilation tools, release 13.0, V13.0.88"
        /*0030*/ 	.string	"Build cuda_13.0.r13.0/compiler.36424714_0"
        /*0030*/ 	.string	"-arch sm_100 -m 64 "



//--------------------- .note.nv.cuinfo           --------------------------
	.section	.note.nv.cuinfo,"",@"SHT_NOTE"
	.sectionflags	@"SHF_NOTE_NV_CUINFO"
        /*0018*/ 	.short	0x0002
        /*001a*/ 	.short	0x0064
        /*001c*/ 	.short	0x0082
	.zero		2


//--------------------- .nv.info                  --------------------------
	.section	.nv.info,"",@"SHT_CUDA_INFO"
	.align	4


	//----- nvinfo : EIATTR_REGCOUNT
	.align		4
        /*0000*/ 	.byte	0x04, 0x2f
        /*0002*/ 	.short	(.L_1 - .L_0)
	.align		4
.L_0:
        /*0004*/ 	.word	index@(_Z12sumOfSquaresPiS_)
        /*0008*/ 	.word	0x00000020


	//----- nvinfo : EIATTR_FRAME_SIZE
	.align		4
.L_1:
        /*000c*/ 	.byte	0x04, 0x11
        /*000e*/ 	.short	(.L_3 - .L_2)
	.align		4
.L_2:
        /*0010*/ 	.word	index@(_Z12sumOfSquaresPiS_)
        /*0014*/ 	.word	0x00000000


	//----- nvinfo : EIATTR_MIN_STACK_SIZE
	.align		4
.L_3:
        /*0018*/ 	.byte	0x04, 0x12
        /*001a*/ 	.short	(.L_5 - .L_4)
	.align		4
.L_4:
        /*001c*/ 	.word	index@(_Z12sumOfSquaresPiS_)
        /*0020*/ 	.word	0x00000000
.L_5:


//--------------------- .nv.compat                --------------------------
	.section	.nv.compat,"",@"SHT_CUDA_COMPAT_INFO"
	.align	4
        /*0000*/ 	.byte	0x02, 0x09, 0x00, 0x00, 0x02, 0x02, 0x01, 0x00, 0x02, 0x05, 0x05, 0x00, 0x03, 0x07, 0x01, 0x01
        /*0010*/ 	.byte	0x02, 0x03, 0x00, 0x00, 0x02, 0x06, 0x01, 0x00, 0x04, 0x0b, 0x08, 0x00, 0x09, 0x00, 0x00, 0x00
        /*0020*/ 	.byte	0x00, 0x00, 0x00, 0x00


//--------------------- .nv.info._Z12sumOfSquaresPiS_ --------------------------
	.section	.nv.info._Z12sumOfSquaresPiS_,"",@"SHT_CUDA_INFO"
	.sectionflags	@""
	.align	4


	//----- nvinfo : EIATTR_CUDA_API_VERSION
	.align		4
        /*0000*/ 	.byte	0x04, 0x37
        /*0002*/ 	.short	(.L_7 - .L_6)
.L_6:
        /*0004*/ 	.word	0x00000082


	//----- nvinfo : EIATTR_KPARAM_INFO
	.align		4
.L_7:
        /*0008*/ 	.byte	0x04, 0x17
        /*000a*/ 	.short	(.L_9 - .L_8)
.L_8:
        /*000c*/ 	.word	0x00000000
        /*0010*/ 	.short	0x0001
        /*0012*/ 	.short	0x0008
        /*0014*/ 	.byte	0x00, 0xf5, 0x21, 0x00


	//----- nvinfo : EIATTR_KPARAM_INFO
	.align		4
.L_9:
        /*0018*/ 	.byte	0x04, 0x17
        /*001a*/ 	.short	(.L_11 - .L_10)
.L_10:
        /*001c*/ 	.word	0x00000000
        /*0020*/ 	.short	0x0000
        /*0022*/ 	.short	0x0000
        /*0024*/ 	.byte	0x00, 0xf5, 0x21, 0x00


	//----- nvinfo : EIATTR_SPARSE_MMA_MASK
	.align		4
.L_11:
        /*0028*/ 	.byte	0x03, 0x50
        /*002a*/ 	.short	0x0000


	//----- nvinfo : EIATTR_MAXREG_COUNT
	.align		4
        /*002c*/ 	.byte	0x03, 0x1b
        /*002e*/ 	.short	0x00ff


	//----- nvinfo : EIATTR_MERCURY_ISA_VERSION
	.align		4
        /*0030*/ 	.byte	0x03, 0x5f
        /*0032*/ 	.short	0x0101


	//----- nvinfo : EIATTR_VRC_CTA_INIT_COUNT
	.align		4
        /*0034*/ 	.byte	0x02, 0x4a
	.zero		1
	.zero		1


	//----- nvinfo : EIATTR_EXIT_INSTR_OFFSETS
	.align		4
        /*0038*/ 	.byte	0x04, 0x1c
        /*003a*/ 	.short	(.L_13 - .L_12)


	//   ....[0]....
.L_12:
        /*003c*/ 	.word	0x00000810


	//----- nvinfo : EIATTR_CRS_STACK_SIZE
	.align		4
.L_13:
        /*0040*/ 	.byte	0x04, 0x1e
        /*0042*/ 	.short	(.L_15 - .L_14)
.L_14:
        /*0044*/ 	.word	0x00000000


	//----- nvinfo : EIATTR_CBANK_PARAM_SIZE
	.align		4
.L_15:
        /*0048*/ 	.byte	0x03, 0x19
        /*004a*/ 	.short	0x0010


	//----- nvinfo : EIATTR_PARAM_CBANK
	.align		4
        /*004c*/ 	.byte	0x04, 0x0a
        /*004e*/ 	.short	(.L_17 - .L_16)
	.align		4
.L_16:
        /*0050*/ 	.word	index@(.nv.constant0._Z12sumOfSquaresPiS_)
        /*0054*/ 	.short	0x0380
        /*0056*/ 	.short	0x0010


	//----- nvinfo : EIATTR_SW_WAR
	.align		4
.L_17:
        /*0058*/ 	.byte	0x04, 0x36
        /*005a*/ 	.short	(.L_19 - .L_18)
.L_18:
        /*005c*/ 	.word	0x00000008
.L_19:


//--------------------- .nv.callgraph             --------------------------
	.section	.nv.callgraph,"",@"SHT_CUDA_CALLGRAPH"
	.align	4
	.sectionentsize	8
	.align		4
        /*0000*/ 	.word	0x00000000
	.align		4
        /*0004*/ 	.word	0xffffffff
	.align		4
        /*0008*/ 	.word	0x00000000
	.align		4
        /*000c*/ 	.word	0xfffffffe
	.align		4
        /*0010*/ 	.word	0x00000000
	.align		4
        /*0014*/ 	.word	0xfffffffd
	.align		4
        /*0018*/ 	.word	0x00000000
	.align		4
        /*001c*/ 	.word	0xfffffffc


//--------------------- .text._Z12sumOfSquaresPiS_ --------------------------
	.section	.text._Z12sumOfSquaresPiS_,"ax",@progbits
	.align	128
.text._Z12sumOfSquaresPiS_:
        .type           _Z12sumOfSquaresPiS_,@function
        .size           _Z12sumOfSquaresPiS_,(.L_x_11 - _Z12sumOfSquaresPiS_)
        .other          _Z12sumOfSquaresPiS_,@"STO_CUDA_ENTRY STV_DEFAULT"
_Z12sumOfSquaresPiS_:
[----:B------:R-:W-:Y:S01]  /*0000*/  LDC R1, c[0x0][0x37c] ;  /* 0x0000df00ff017b82 */ /* 0x000fe20000000800 */
[----:B------:R-:W0:Y:S01]  /*0010*/  S2R R2, SR_TID.X ;  /* 0x0000000000027919 */ /* 0x000e220000002100 */
[----:B------:R-:W1:Y:S01]  /*0020*/  LDCU.64 UR4, c[0x0][0x358] ;  /* 0x00006b00ff0477ac */ /* 0x000e620008000a00 */
[----:B------:R-:W-:Y:S01]  /*0030*/  BSSY.RECONVERGENT B0, `(.L_x_0) ;  /* 0x000007a000007945 */ /* 0x000fe20003800200 */
[----:B------:R-:W-:Y:S01]  /*0040*/  HFMA2 R0, -RZ, RZ, 0, 0 ;  /* 0x00000000ff007431 */ /* 0x000fe200000001ff */
[----:B------:R-:W0:Y:S02]  /*0050*/  S2R R7, SR_CTAID.X ;  /* 0x0000000000077919 */ /* 0x000e240000002500 */
[----:B0-----:R-:W-:-:S04]  /*0060*/  LEA R4, R7, R2, 0x8 ;  /* 0x0000000207047211 */ /* 0x001fc800078e40ff */
[----:B------:R-:W-:-:S13]  /*0070*/  ISETP.GT.U32.AND P0, PT, R4, 0xfffff, PT ;  /* 0x000fffff0400780c */ /* 0x000fda0003f04070 */
[----:B-1----:R-:W-:Y:S05]  /*0080*/  @P0 BRA `(.L_x_1) ;  /* 0x0000000400d00947 */ /* 0x002fea0003800000 */
[----:B------:R-:W-:Y:S01]  /*0090*/  VIMNMX.U32 R3, PT, PT, R4, 0xfe000, !PT ;  /* 0x000fe00004037848 */ /* 0x000fe20007fe0000 */
[----:B------:R-:W-:Y:S01]  /*00a0*/  BSSY.RECONVERGENT B1, `(.L_x_2) ;  /* 0x0000039000017945 */ /* 0x000fe20003800200 */
[----:B------:R-:W-:Y:S02]  /*00b0*/  MOV R0, RZ ;  /* 0x000000ff00007202 */ /* 0x000fe40000000f00 */
[----:B------:R-:W-:Y:S02]  /*00c0*/  IADD3 R3, PT, PT, R3, 0x1fff, -R4 ;  /* 0x00001fff03037810 */ /* 0x000fe40007ffe804 */
[----:B------:R-:W-:Y:S02]  /*00d0*/  MOV R5, R4 ;  /* 0x0000000400057202 */ /* 0x000fe40000000f00 */
[C---:B------:R-:W-:Y:S02]  /*00e0*/  ISETP.GE.U32.AND P1, PT, R3.reuse, 0x1e000, PT ;  /* 0x0001e0000300780c */ /* 0x040fe40003f26070 */
[----:B------:R-:W-:-:S04]  /*00f0*/  LEA.HI R6, R3, 0x1, RZ, 0x13 ;  /* 0x0000000103067811 */ /* 0x000fc800078f98ff */
[----:B------:R-:W-:-:S04]  /*0100*/  LOP3.LUT R18, R6, 0xf, RZ, 0xc0, !PT ;  /* 0x0000000f06127812 */ /* 0x000fc800078ec0ff */
[----:B------:R-:W-:-:S03]  /*0110*/  ISETP.NE.AND P0, PT, R18, RZ, PT ;  /* 0x000000ff1200720c */ /* 0x000fc60003f05270 */
[----:B------:R-:W-:Y:S10]  /*0120*/  @!P1 BRA `(.L_x_3) ;  /* 0x0000000000c09947 */ /* 0x000ff40003800000 */
[----:B------:R-:W0:Y:S01]  /*0130*/  LDCU.64 UR6, c[0x0][0x380] ;  /* 0x00007000ff0677ac */ /* 0x000e220008000a00 */
[----:B------:R-:W-:Y:S01]  /*0140*/  IMAD.WIDE.U32 R2, R2, 0x4, RZ ;  /* 0x0000000402027825 */ /* 0x000fe200078e00ff */
[----:B------:R-:W-:Y:S02]  /*0150*/  MOV R0, RZ ;  /* 0x000000ff00007202 */ /* 0x000fe40000000f00 */
[----:B------:R-:W-:Y:S01]  /*0160*/  MOV R5, R4 ;  /* 0x0000000400057202 */ /* 0x000fe20000000f00 */
[----:B------:R-:W-:Y:S01]  /*0170*/  IMAD.WIDE.U32 R2, R7, 0x400, R2 ;  /* 0x0000040007027825 */ /* 0x000fe200078e0002 */
[----:B------:R-:W-:-:S04]  /*0180*/  LOP3.LUT R7, R6, 0xffff0, RZ, 0xc0, !PT ;  /* 0x000ffff006077812 */ /* 0x000fc800078ec0ff */
[----:B------:R-:W-:Y:S02]  /*0190*/  IADD3 R7, PT, PT, -R7, RZ, RZ ;  /* 0x000000ff07077210 */ /* 0x000fe40007ffe1ff */
[----:B0-----:R-:W-:-:S04]  /*01a0*/  IADD3 R2, P1, PT, R2, UR6, RZ ;  /* 0x0000000602027c10 */ /* 0x001fc8000ff3e0ff */
[----:B------:R-:W-:-:S04]  /*01b0*/  IADD3 R2, P2, PT, R2, 0x40000, RZ ;  /* 0x0004000002027810 */ /* 0x000fc80007f5e0ff */
[----:B------:R-:W-:-:S09]  /*01c0*/  IADD3.X R3, PT, PT, RZ, UR7, R3, P2, P1 ;  /* 0x00000007ff037c10 */ /* 0x000fd200097e2403 */
.L_x_4:
[----:B------:R-:W2:Y:S04]  /*01d0*/  LDG.E R19, desc[UR4][R2.64+-0x40000] ;  /* 0xfc00000402137981 */ /* 0x000ea8000c1e1900 */
[----:B------:R-:W3:Y:S04]  /*01e0*/  LDG.E R21, desc[UR4][R2.64+-0x38000] ;  /* 0xfc80000402157981 */ /* 0x000ee8000c1e1900 */
[----:B------:R-:W4:Y:S04]  /*01f0*/  LDG.E R23, desc[UR4][R2.64+-0x30000] ;  /* 0xfd00000402177981 */ /* 0x000f28000c1e1900 */
[----:B------:R-:W5:Y:S04]  /*0200*/  LDG.E R25, desc[UR4][R2.64+-0x28000] ;  /* 0xfd80000402197981 */ /* 0x000f68000c1e1900 */
        /* <DEDUP_REMOVED lines=11> */
[----:B------:R0:W5:Y:S01]  /*02c0*/  LDG.E R9, desc[UR4][R2.64+0x38000] ;  /* 0x0380000402097981 */ /* 0x000162000c1e1900 */
[----:B------:R-:W-:-:S02]  /*02d0*/  IADD3 R7, PT, PT, R7, 0x10, RZ ;  /* 0x0000001007077810 */ /* 0x000fc40007ffe0ff */
[----:B------:R-:W-:Y:S02]  /*02e0*/  IADD3 R5, PT, PT, R5, 0x20000, RZ ;  /* 0x0002000005057810 */ /* 0x000fe40007ffe0ff */
[----:B------:R-:W-:Y:S02]  /*02f0*/  ISETP.NE.AND P1, PT, R7, RZ, PT ;  /* 0x000000ff0700720c */ /* 0x000fe40003f25270 */
[----:B0-----:R-:W-:-:S04]  /*0300*/  IADD3 R2, P2, PT, R2, 0x80000, RZ ;  /* 0x0008000002027810 */ /* 0x001fc80007f5e0ff */
[----:B------:R-:W-:Y:S01]  /*0310*/  IADD3.X R3, PT, PT, RZ, R3, RZ, P2, !PT ;  /* 0x00000003ff037210 */ /* 0x000fe200017fe4ff */
[----:B--2---:R-:W-:-:S04]  /*0320*/  IMAD R0, R19, R19, R0 ;  /* 0x0000001313007224 */ /* 0x004fc800078e0200 */
[----:B---3--:R-:W-:-:S04]  /*0330*/  IMAD R0, R21, R21, R0 ;  /* 0x0000001515007224 */ /* 0x008fc800078e0200 */
[----:B----4-:R-:W-:-:S04]  /*0340*/  IMAD R0, R23, R23, R0 ;  /* 0x0000001717007224 */ /* 0x010fc800078e0200 */
[----:B-----5:R-:W-:-:S04]  /*0350*/  IMAD R0, R25, R25, R0 ;  /* 0x0000001919007224 */ /* 0x020fc800078e0200 */
[----:B------:R-:W-:-:S04]  /*0360*/  IMAD R0, R27, R27, R0 ;  /* 0x0000001b1b007224 */ /* 0x000fc800078e0200 */
        /* <DEDUP_REMOVED lines=10> */
[----:B------:R-:W-:Y:S01]  /*0410*/  IMAD R0, R9, R9, R0 ;  /* 0x0000000909007224 */ /* 0x000fe200078e0200 */
[----:B------:R-:W-:Y:S06]  /*0420*/  @P1 BRA `(.L_x_4) ;  /* 0xfffffffc00681947 */ /* 0x000fec000383ffff */
.L_x_3:
[----:B------:R-:W-:Y:S05]  /*0430*/  BSYNC.RECONVERGENT B1 ;  /* 0x0000000000017941 */ /* 0x000fea0003800200 */
.L_x_2:
[----:B------:R-:W-:Y:S05]  /*0440*/  @!P0 BRA `(.L_x_1) ;  /* 0x0000000000e08947 */ /* 0x000fea0003800000 */
[----:B------:R-:W-:Y:S01]  /*0450*/  ISETP.GE.U32.AND P0, PT, R18, 0x8, PT ;  /* 0x000000081200780c */ /* 0x000fe20003f06070 */
[----:B------:R-:W-:Y:S01]  /*0460*/  BSSY.RECONVERGENT B1, `(.L_x_5) ;  /* 0x0000017000017945 */ /* 0x000fe20003800200 */
[----:B------:R-:W-:-:S04]  /*0470*/  LOP3.LUT R8, R6, 0x7, RZ, 0xc0, !PT ;  /* 0x0000000706087812 */ /* 0x000fc800078ec0ff */
[----:B------:R-:W-:-:S07]  /*0480*/  ISETP.NE.AND P1, PT, R8, RZ, PT ;  /* 0x000000ff0800720c */ /* 0x000fce0003f25270 */
[----:B------:R-:W-:Y:S06]  /*0490*/  @!P0 BRA `(.L_x_6) ;  /* 0x00000000004c8947 */ /* 0x000fec0003800000 */
[----:B------:R-:W0:Y:S02]  /*04a0*/  LDC.64 R2, c[0x0][0x380] ;  /* 0x0000e000ff027b82 */ /* 0x000e240000000a00 */
[----:B0-----:R-:W-:-:S05]  /*04b0*/  IMAD.WIDE.U32 R2, R5, 0x4, R2 ;  /* 0x0000000405027825 */ /* 0x001fca00078e0002 */
[----:B------:R-:W2:Y:S04]  /*04c0*/  LDG.E R7, desc[UR4][R2.64] ;  /* 0x0000000402077981 */ /* 0x000ea8000c1e1900 */
[----:B------:R-:W3:Y:S04]  /*04d0*/  LDG.E R9, desc[UR4][R2.64+0x8000] ;  /* 0x0080000402097981 */ /* 0x000ee8000c1e1900 */
[----:B------:R-:W4:Y:S04]  /*04e0*/  LDG.E R11, desc[UR4][R2.64+0x10000] ;  /* 0x01000004020b7981 */ /* 0x000f28000c1e1900 */
[----:B------:R-:W5:Y:S04]  /*04f0*/  LDG.E R13, desc[UR4][R2.64+0x18000] ;  /* 0x01800004020d7981 */ /* 0x000f68000c1e1900 */
[----:B------:R-:W5:Y:S04]  /*0500*/  LDG.E R15, desc[UR4][R2.64+0x20000] ;  /* 0x02000004020f7981 */ /* 0x000f68000c1e1900 */
[----:B------:R-:W5:Y:S04]  /*0510*/  LDG.E R17, desc[UR4][R2.64+0x28000] ;  /* 0x0280000402117981 */ /* 0x000f68000c1e1900 */
[----:B------:R-:W5:Y:S04]  /*0520*/  LDG.E R19, desc[UR4][R2.64+0x30000] ;  /* 0x0300000402137981 */ /* 0x000f68000c1e1900 */
[----:B------:R-:W5:Y:S01]  /*0530*/  LDG.E R21, desc[UR4][R2.64+0x38000] ;  /* 0x0380000402157981 */ /* 0x000f62000c1e1900 */
[----:B------:R-:W-:Y:S01]  /*0540*/  IADD3 R5, PT, PT, R5, 0x10000, RZ ;  /* 0x0001000005057810 */ /* 0x000fe20007ffe0ff */
[----:B--2---:R-:W-:-:S04]  /*0550*/  IMAD R0, R7, R7, R0 ;  /* 0x0000000707007224 */ /* 0x004fc800078e0200 */
[----:B---3--:R-:W-:-:S04]  /*0560*/  IMAD R0, R9, R9, R0 ;  /* 0x0000000909007224 */ /* 0x008fc800078e0200 */
[----:B----4-:R-:W-:-:S04]  /*0570*/  IMAD R0, R11, R11, R0 ;  /* 0x0000000b0b007224 */ /* 0x010fc800078e0200 */
[----:B-----5:R-:W-:-:S04]  /*0580*/  IMAD R0, R13, R13, R0 ;  /* 0x0000000d0d007224 */ /* 0x020fc800078e0200 */
[----:B------:R-:W-:-:S04]  /*0590*/  IMAD R0, R15, R15, R0 ;  /* 0x0000000f0f007224 */ /* 0x000fc800078e0200 */
[----:B------:R-:W-:-:S04]  /*05a0*/  IMAD R0, R17, R17, R0 ;  /* 0x0000001111007224 */ /* 0x000fc800078e0200 */
[----:B------:R-:W-:-:S04]  /*05b0*/  IMAD R0, R19, R19, R0 ;  /* 0x0000001313007224 */ /* 0x000fc800078e0200 */
[----:B------:R-:W-:-:S07]  /*05c0*/  IMAD R0, R21, R21, R0 ;  /* 0x0000001515007224 */ /* 0x000fce00078e0200 */
.L_x_6:
[----:B------:R-:W-:Y:S05]  /*05d0*/  BSYNC.RECONVERGENT B1 ;  /* 0x0000000000017941 */ /* 0x000fea0003800200 */
.L_x_5:
        /* <DEDUP_REMOVED lines=11> */
[----:B------:R-:W5:Y:S01]  /*0690*/  LDG.E R13, desc[UR4][R2.64+0x18000] ;  /* 0x01800004020d7981 */ /* 0x000f62000c1e1900 */
[----:B------:R-:W-:Y:S01]  /*06a0*/  IADD3 R5, PT, PT, R5, 0x8000, RZ ;  /* 0x0000800005057810 */ /* 0x000fe20007ffe0ff */
[----:B--2---:R-:W-:-:S04]  /*06b0*/  IMAD R0, R7, R7, R0 ;  /* 0x0000000707007224 */ /* 0x004fc800078e0200 */
[----:B---3--:R-:W-:-:S04]  /*06c0*/  IMAD R0, R9, R9, R0 ;  /* 0x0000000909007224 */ /* 0x008fc800078e0200 */
[----:B----4-:R-:W-:-:S04]  /*06d0*/  IMAD R0, R11, R11, R0 ;  /* 0x0000000b0b007224 */ /* 0x010fc800078e0200 */
[----:B-----5:R-:W-:-:S07]  /*06e0*/  IMAD R0, R13, R13, R0 ;  /* 0x0000000d0d007224 */ /* 0x020fce00078e0200 */
.L_x_8:
[----:B------:R-:W-:Y:S05]  /*06f0*/  BSYNC.RECONVERGENT B1 ;  /* 0x0000000000017941 */ /* 0x000fea0003800200 */
.L_x_7:
[----:B------:R-:W-:Y:S05]  /*0700*/  @!P1 BRA `(.L_x_1) ;  /* 0x0000000000309947 */ /* 0x000fea0003800000 */
[----:B------:R-:W0:Y:S01]  /*0710*/  LDC.64 R2, c[0x0][0x380] ;  /* 0x0000e000ff027b82 */ /* 0x000e220000000a00 */
[----:B------:R-:W-:Y:S01]  /*0720*/  IADD3 R6, PT, PT, -R6, RZ, RZ ;  /* 0x000000ff06067210 */ /* 0x000fe20007ffe1ff */
[----:B0-----:R-:W-:-:S05]  /*0730*/  IMAD.WIDE.U32 R2, R5, 0x4, R2 ;  /* 0x0000000405027825 */ /* 0x001fca00078e0002 */
[----:B------:R-:W-:-:S07]  /*0740*/  MOV R5, R3 ;  /* 0x0000000300057202 */ /* 0x000fce0000000f00 */
.L_x_9:
[----:B------:R-:W-:-:S06]  /*0750*/  MOV R3, R5 ;  /* 0x0000000500037202 */ /* 0x000fcc0000000f00 */
[----:B------:R0:W2:Y:S01]  /*0760*/  LDG.E R3, desc[UR4][R2.64] ;  /* 0x0000000402037981 */ /* 0x0000a2000c1e1900 */
[----:B------:R-:W-:-:S04]  /*0770*/  IADD3 R6, PT, PT, R6, 0x1, RZ ;  /* 0x0000000106067810 */ /* 0x000fc80007ffe0ff */
[----:B------:R-:W-:Y:S02]  /*0780*/  ISETP.NE.AND P0, PT, R6, RZ, PT ;  /* 0x000000ff0600720c */ /* 0x000fe40003f05270 */
[----:B0-----:R-:W-:-:S04]  /*0790*/  IADD3 R2, P1, PT, R2, 0x8000, RZ ;  /* 0x0000800002027810 */ /* 0x001fc80007f3e0ff */
[----:B------:R-:W-:Y:S01]  /*07a0*/  IADD3.X R5, PT, PT, RZ, R5, RZ, P1, !PT ;  /* 0x00000005ff057210 */ /* 0x000fe20000ffe4ff */
[----:B--2---:R-:W-:-:S06]  /*07b0*/  IMAD R0, R3, R3, R0 ;  /* 0x0000000303007224 */ /* 0x004fcc00078e0200 */
[----:B------:R-:W-:Y:S05]  /*07c0*/  @P0 BRA `(.L_x_9) ;  /* 0xfffffffc00e00947 */ /* 0x000fea000383ffff */
.L_x_1:
[----:B------:R-:W-:Y:S05]  /*07d0*/  BSYNC.RECONVERGENT B0 ;  /* 0x0000000000007941 */ /* 0x000fea0003800200 */
.L_x_0:
[----:B------:R-:W0:Y:S02]  /*07e0*/  LDC.64 R2, c[0x0][0x388] ;  /* 0x0000e200ff027b82 */ /* 0x000e240000000a00 */
[----:B0-----:R-:W-:-:S05]  /*07f0*/  IMAD.WIDE.U32 R4, R4, 0x4, R2 ;  /* 0x0000000404047825 */ /* 0x001fca00078e0002 */
[----:B------:R-:W-:Y:S01]  /*0800*/  STG.E desc[UR4][R4.64], R0 ;  /* 0x0000000004007986 */ /* 0x000fe2000c101904 */
[----:B------:R-:W-:Y:S05]  /*0810*/  EXIT ;  /* 0x000000000000794d */ /* 0x000fea0003800000 */
.L_x_10:
[----:B------:R-:W-:-:S00]  /*0820*/  BRA `(.L_x_10) ;  /* 0xfffffffc00fc7947 */ /* 0x000fc0000383ffff */
[----:B------:R-:W-:-:S00]  /*0830*/  NOP ;  /* 0x0000000000007918 */ /* 0x000fc00000000000 */
        /* <DEDUP_REMOVED lines=12> */
.L_x_11:


//--------------------- .nv.shared.reserved.0     --------------------------
	.section	.nv.shared.reserved.0,"aw",@nobits
	.weak		__nv_reservedSMEM_offset_0_alias
	.size		__nv_reservedSMEM_offset_0_alias, 0, 64
	.other		__nv_reservedSMEM_offset_0_alias,@"STO_CUDA_RESERVED_SHARED STV_DEFAULT"
__nv_reservedSMEM_offset_0_alias:
	.zero		0
	.zero		64


//--------------------- .nv.constant0._Z12sumOfSquaresPiS_ --------------------------
	.section	.nv.constant0._Z12sumOfSquaresPiS_,"a",@progbits
	.sectionflags	@""
	.align	4
.nv.constant0._Z12sumOfSquaresPiS_:
	.zero		912


//--------------------- SYMBOLS --------------------------

	.type		.nv.reservedSmem.offset0,@object
	.size		.nv.reservedSmem.offset0,0x4
